//
// Generated by NVIDIA NVVM Compiler
//
// Compiler Build ID: CL-36424714
// Cuda compilation tools, release 13.0, V13.0.88
// Based on NVVM 20.0.0
//

.version 9.0
.target sm_100
.address_size 64

	// .globl	_Z12verlet_step1iP6float4S0_PKS_ff

.visible .entry _Z12verlet_step1iP6float4S0_PKS_ff(
	.param .u32 _Z12verlet_step1iP6float4S0_PKS_ff_param_0,
	.param .u64 .ptr .align 1 _Z12verlet_step1iP6float4S0_PKS_ff_param_1,
	.param .u64 .ptr .align 1 _Z12verlet_step1iP6float4S0_PKS_ff_param_2,
	.param .u64 .ptr .align 1 _Z12verlet_step1iP6float4S0_PKS_ff_param_3,
	.param .f32 _Z12verlet_step1iP6float4S0_PKS_ff_param_4,
	.param .f32 _Z12verlet_step1iP6float4S0_PKS_ff_param_5
)
{
	.reg .pred 	%p<2>;
	.reg .b32 	%r<6>;
	.reg .b32 	%f<24>;
	.reg .b64 	%rd<11>;

	ld.param.u32 	%r2, [_Z12verlet_step1iP6float4S0_PKS_ff_param_0];
	ld.param.u64 	%rd1, [_Z12verlet_step1iP6float4S0_PKS_ff_param_1];
	ld.param.u64 	%rd2, [_Z12verlet_step1iP6float4S0_PKS_ff_param_2];
	ld.param.u64 	%rd3, [_Z12verlet_step1iP6float4S0_PKS_ff_param_3];
	ld.param.f32 	%f1, [_Z12verlet_step1iP6float4S0_PKS_ff_param_4];
	ld.param.f32 	%f2, [_Z12verlet_step1iP6float4S0_PKS_ff_param_5];
	mov.u32 	%r3, %ctaid.x;
	mov.u32 	%r4, %ntid.x;
	mov.u32 	%r5, %tid.x;
	mad.lo.s32 	%r1, %r3, %r4, %r5;
	setp.ge.s32 	%p1, %r1, %r2;
	@%p1 bra 	$L__BB0_2;
	cvta.to.global.u64 	%rd4, %rd2;
	cvta.to.global.u64 	%rd5, %rd3;
	cvta.to.global.u64 	%rd6, %rd1;
	mul.wide.s32 	%rd7, %r1, 16;
	add.s64 	%rd8, %rd4, %rd7;
	.pragma "used_bytes_mask 4095";
	ld.global.v4.f32 	{%f3, %f4, %f5, %f6}, [%rd8];
	add.s64 	%rd9, %rd5, %rd7;
	ld.global.nc.v4.f32 	{%f7, %f8, %f9, %f10}, [%rd9];
	add.s64 	%rd10, %rd6, %rd7;
	ld.global.v4.f32 	{%f11, %f12, %f13, %f14}, [%rd10];
	mul.f32 	%f15, %f2, 0f3F000000;
	mul.f32 	%f16, %f1, %f15;
	fma.rn.f32 	%f17, %f16, %f7, %f3;
	fma.rn.f32 	%f18, %f16, %f8, %f4;
	fma.rn.f32 	%f19, %f16, %f9, %f5;
	fma.rn.f32 	%f20, %f2, %f17, %f11;
	fma.rn.f32 	%f21, %f2, %f18, %f12;
	fma.rn.f32 	%f22, %f2, %f19, %f13;
	mov.f32 	%f23, 0f00000000;
	st.global.v4.f32 	[%rd8], {%f17, %f18, %f19, %f23};
	st.global.v4.f32 	[%rd10], {%f20, %f21, %f22, %f14};
$L__BB0_2:
	ret;

}
	// .globl	_Z12verlet_step2iP6float4PKS_ff
.visible .entry _Z12verlet_step2iP6float4PKS_ff(
	.param .u32 _Z12verlet_step2iP6float4PKS_ff_param_0,
	.param .u64 .ptr .align 1 _Z12verlet_step2iP6float4PKS_ff_param_1,
	.param .u64 .ptr .align 1 _Z12verlet_step2iP6float4PKS_ff_param_2,
	.param .f32 _Z12verlet_step2iP6float4PKS_ff_param_3,
	.param .f32 _Z12verlet_step2iP6float4PKS_ff_param_4
)
{
	.reg .pred 	%p<2>;
	.reg .b32 	%r<6>;
	.reg .b32 	%f<17>;
	.reg .b64 	%rd<8>;

	ld.param.u32 	%r2, [_Z12verlet_step2iP6float4PKS_ff_param_0];
	ld.param.u64 	%rd1, [_Z12verlet_step2iP6float4PKS_ff_param_1];
	ld.param.u64 	%rd2, [_Z12verlet_step2iP6float4PKS_ff_param_2];
	ld.param.f32 	%f1, [_Z12verlet_step2iP6float4PKS_ff_param_3];
	ld.param.f32 	%f2, [_Z12verlet_step2iP6float4PKS_ff_param_4];
	mov.u32 	%r3, %ctaid.x;
	mov.u32 	%r4, %ntid.x;
	mov.u32 	%r5, %tid.x;
	mad.lo.s32 	%r1, %r3, %r4, %r5;
	setp.ge.s32 	%p1, %r1, %r2;
	@%p1 bra 	$L__BB1_2;
	cvta.to.global.u64 	%rd3, %rd1;
	cvta.to.global.u64 	%rd4, %rd2;
	mul.wide.s32 	%rd5, %r1, 16;
	add.s64 	%rd6, %rd3, %rd5;
	.pragma "used_bytes_mask 4095";
	ld.global.v4.f32 	{%f3, %f4, %f5, %f6}, [%rd6];
	add.s64 	%rd7, %rd4, %rd5;
	ld.global.nc.v4.f32 	{%f7, %f8, %f9, %f10}, [%rd7];
	mul.f32 	%f11, %f2, 0f3F000000;
	mul.f32 	%f12, %f1, %f11;
	fma.rn.f32 	%f13, %f12, %f7, %f3;
	fma.rn.f32 	%f14, %f12, %f8, %f4;
	fma.rn.f32 	%f15, %f12, %f9, %f5;
	mov.f32 	%f16, 0f00000000;
	st.global.v4.f32 	[%rd6], {%f13, %f14, %f15, %f16};
$L__BB1_2:
	ret;

}


// ===== COMPILED SASS (sm_100) =====

	.target	sm_100

	.elftype	@"ET_EXEC"


//--------------------- .note.nv.tkinfo           --------------------------
	.section	.note.nv.tkinfo,"",@"SHT_NOTE"
	.sectionflags	@"SHF_NOTE_NV_TKINFO"
	.tkinfo
        /*0018*/ 	.word	0x00000002
        /*0030*/ 	.string	""
        /*0030*/ 	.string	"ptxas"
        /*0030*/ 	.string	"Cuda compilation tools, release 13.0, V13.0.88"
        /*0030*/ 	.string	"Build cuda_13.0.r13.0/compiler.36424714_0"
        /*0030*/ 	.string	"-arch sm_100 -m 64 "



//--------------------- .note.nv.cuinfo           --------------------------
	.section	.note.nv.cuinfo,"",@"SHT_NOTE"
	.sectionflags	@"SHF_NOTE_NV_CUINFO"
        /*0018*/ 	.short	0x0002
        /*001a*/ 	.short	0x0064
        /*001c*/ 	.short	0x0082
	.zero		2


//--------------------- .nv.info                  --------------------------
	.section	.nv.info,"",@"SHT_CUDA_INFO"
	.align	4


	//----- nvinfo : EIATTR_REGCOUNT
	.align		4
        /*0000*/ 	.byte	0x04, 0x2f
        /*0002*/ 	.short	(.L_1 - .L_0)
	.align		4
.L_0:
        /*0004*/ 	.word	index@(_Z12verlet_step1iP6float4S0_PKS_ff)
        /*0008*/ 	.word	0x0000001a


	//----- nvinfo : EIATTR_FRAME_SIZE
	.align		4
.L_1:
        /*000c*/ 	.byte	0x04, 0x11
        /*000e*/ 	.short	(.L_3 - .L_2)
	.align		4
.L_2:
        /*0010*/ 	.word	index@(_Z12verlet_step1iP6float4S0_PKS_ff)
        /*0014*/ 	.word	0x00000000


	//----- nvinfo : EIATTR_REGCOUNT
	.align		4
.L_3:
        /*0018*/ 	.byte	0x04, 0x2f
        /*001a*/ 	.short	(.L_5 - .L_4)
	.align		4
.L_4:
        /*001c*/ 	.word	index@(_Z12verlet_step2iP6float4PKS_ff)
        /*0020*/ 	.word	0x00000010


	//----- nvinfo : EIATTR_FRAME_SIZE
	.align		4
.L_5:
        /*0024*/ 	.byte	0x04, 0x11
        /*0026*/ 	.short	(.L_7 - .L_6)
	.align		4
.L_6:
        /*0028*/ 	.word	index@(_Z12verlet_step2iP6float4PKS_ff)
        /*002c*/ 	.word	0x00000000


	//----- nvinfo : EIATTR_MIN_STACK_SIZE
	.align		4
.L_7:
        /*0030*/ 	.byte	0x04, 0x12
        /*0032*/ 	.short	(.L_9 - .L_8)
	.align		4
.L_8:
        /*0034*/ 	.word	index@(_Z12verlet_step2iP6float4PKS_ff)
        /*0038*/ 	.word	0x00000000


	//----- nvinfo : EIATTR_MIN_STACK_SIZE
	.align		4
.L_9:
        /*003c*/ 	.byte	0x04, 0x12
        /*003e*/ 	.short	(.L_11 - .L_10)
	.align		4
.L_10:
        /*0040*/ 	.word	index@(_Z12verlet_step1iP6float4S0_PKS_ff)
        /*0044*/ 	.word	0x00000000
.L_11:


//--------------------- .nv.compat                --------------------------
	.section	.nv.compat,"",@"SHT_CUDA_COMPAT_INFO"
	.align	4
        /*0000*/ 	.byte	0x02, 0x09, 0x00, 0x00, 0x02, 0x02, 0x01, 0x00, 0x02, 0x05, 0x05, 0x00, 0x03, 0x07, 0x01, 0x01
        /*0010*/ 	.byte	0x02, 0x03, 0x00, 0x00, 0x02, 0x06, 0x01, 0x00, 0x04, 0x0b, 0x08, 0x00, 0x09, 0x00, 0x00, 0x00
        /*0020*/ 	.byte	0x00, 0x00, 0x00, 0x00


//--------------------- .nv.info._Z12verlet_step2iP6float4PKS_ff --------------------------
	.section	.nv.info._Z12verlet_step2iP6float4PKS_ff,"",@"SHT_CUDA_INFO"
	.sectionflags	@""
	.align	4


	//----- nvinfo : EIATTR_CUDA_API_VERSION
	.align		4
        /*0000*/ 	.byte	0x04, 0x37
        /*0002*/ 	.short	(.L_13 - .L_12)
.L_12:
        /*0004*/ 	.word	0x00000082


	//----- nvinfo : EIATTR_KPARAM_INFO
	.align		4
.L_13:
        /*0008*/ 	.byte	0x04, 0x17
        /*000a*/ 	.short	(.L_15 - .L_14)
.L_14:
        /*000c*/ 	.word	0x00000000
        /*0010*/ 	.short	0x0004
        /*0012*/ 	.short	0x001c
        /*0014*/ 	.byte	0x00, 0xf0, 0x11, 0x00


	//----- nvinfo : EIATTR_KPARAM_INFO
	.align		4
.L_15:
        /*0018*/ 	.byte	0x04, 0x17
        /*001a*/ 	.short	(.L_17 - .L_16)
.L_16:
        /*001c*/ 	.word	0x00000000
        /*0020*/ 	.short	0x0003
        /*0022*/ 	.short	0x0018
        /*0024*/ 	.byte	0x00, 0xf0, 0x11, 0x00


	//----- nvinfo : EIATTR_KPARAM_INFO
	.align		4
.L_17:
        /*0028*/ 	.byte	0x04, 0x17
        /*002a*/ 	.short	(.L_19 - .L_18)
.L_18:
        /*002c*/ 	.word	0x00000000
        /*0030*/ 	.short	0x0002
        /*0032*/ 	.short	0x0010
        /*0034*/ 	.byte	0x00, 0xf5, 0x21, 0x00


	//----- nvinfo : EIATTR_KPARAM_INFO
	.align		4
.L_19:
        /*0038*/ 	.byte	0x04, 0x17
        /*003a*/ 	.short	(.L_21 - .L_20)
.L_20:
        /*003c*/ 	.word	0x00000000
        /*0040*/ 	.short	0x0001
        /*0042*/ 	.short	0x0008
        /*0044*/ 	.byte	0x00, 0xf5, 0x21, 0x00


	//----- nvinfo : EIATTR_KPARAM_INFO
	.align		4
.L_21:
        /*0048*/ 	.byte	0x04, 0x17
        /*004a*/ 	.short	(.L_23 - .L_22)
.L_22:
        /*004c*/ 	.word	0x00000000
        /*0050*/ 	.short	0x0000
        /*0052*/ 	.short	0x0000
        /*0054*/ 	.byte	0x00, 0xf0, 0x11, 0x00


	//----- nvinfo : EIATTR_SPARSE_MMA_MASK
	.align		4
.L_23:
        /*0058*/ 	.byte	0x03, 0x50
        /*005a*/ 	.short	0x0000


	//----- nvinfo : EIATTR_MAXREG_COUNT
	.align		4
        /*005c*/ 	.byte	0x03, 0x1b
        /*005e*/ 	.short	0x00ff


	//----- nvinfo : EIATTR_MERCURY_ISA_VERSION
	.align		4
        /*0060*/ 	.byte	0x03, 0x5f
        /*0062*/ 	.short	0x0101


	//----- nvinfo : EIATTR_UNUSED_LOAD_BYTE_OFFSET
	.align		4
        /*0064*/ 	.byte	0x04, 0x44
        /*0066*/ 	.short	(.L_25 - .L_24)


	//   ....[0]....
.L_24:
        /*0068*/ 	.word	0x000000e0
        /*006c*/ 	.word	0x00000fff


	//   ....[1]....
        /*0070*/ 	.word	0x000000f0
        /*0074*/ 	.word	0x00000fff


	//----- nvinfo : EIATTR_VRC_CTA_INIT_COUNT
	.align		4
.L_25:
        /*0078*/ 	.byte	0x02, 0x4a
	.zero		1
	.zero		1


	//----- nvinfo : EIATTR_EXIT_INSTR_OFFSETS
	.align		4
        /*007c*/ 	.byte	0x04, 0x1c
        /*007e*/ 	.short	(.L_27 - .L_26)


	//   ....[0]....
.L_26:
        /*0080*/ 	.word	0x00000070


	//   ....[1]....
        /*0084*/ 	.word	0x00000170


	//----- nvinfo : EIATTR_CBANK_PARAM_SIZE
	.align		4
.L_27:
        /*0088*/ 	.byte	0x03, 0x19
        /*008a*/ 	.short	0x0020


	//----- nvinfo : EIATTR_PARAM_CBANK
	.align		4
        /*008c*/ 	.byte	0x04, 0x0a
        /*008e*/ 	.short	(.L_29 - .L_28)
	.align		4
.L_28:
        /*0090*/ 	.word	index@(.nv.constant0._Z12verlet_step2iP6float4PKS_ff)
        /*0094*/ 	.short	0x0380
        /*0096*/ 	.short	0x0020


	//----- nvinfo : EIATTR_SW_WAR
	.align		4
.L_29:
        /*0098*/ 	.byte	0x04, 0x36
        /*009a*/ 	.short	(.L_31 - .L_30)
.L_30:
        /*009c*/ 	.word	0x00000008
.L_31:


//--------------------- .nv.info._Z12verlet_step1iP6float4S0_PKS_ff --------------------------
	.section	.nv.info._Z12verlet_step1iP6float4S0_PKS_ff,"",@"SHT_CUDA_INFO"
	.sectionflags	@""
	.align	4


	//----- nvinfo : EIATTR_CUDA_API_VERSION
	.align		4
        /*0000*/ 	.byte	0x04, 0x37
        /*0002*/ 	.short	(.L_33 - .L_32)
.L_32:
        /*0004*/ 	.word	0x00000082


	//----- nvinfo : EIATTR_KPARAM_INFO
	.align		4
.L_33:
        /*0008*/ 	.byte	0x04, 0x17
        /*000a*/ 	.short	(.L_35 - .L_34)
.L_34:
        /*000c*/ 	.word	0x00000000
        /*0010*/ 	.short	0x0005
        /*0012*/ 	.short	0x0024
        /*0014*/ 	.byte	0x00, 0xf0, 0x11, 0x00


	//----- nvinfo : EIATTR_KPARAM_INFO
	.align		4
.L_35:
        /*0018*/ 	.byte	0x04, 0x17
        /*001a*/ 	.short	(.L_37 - .L_36)
.L_36:
        /*001c*/ 	.word	0x00000000
        /*0020*/ 	.short	0x0004
        /*0022*/ 	.short	0x0020
        /*0024*/ 	.byte	0x00, 0xf0, 0x11, 0x00


	//----- nvinfo : EIATTR_KPARAM_INFO
	.align		4
.L_37:
        /*0028*/ 	.byte	0x04, 0x17
        /*002a*/ 	.short	(.L_39 - .L_38)
.L_38:
        /*002c*/ 	.word	0x00000000
        /*0030*/ 	.short	0x0003
        /*0032*/ 	.short	0x0018
        /*0034*/ 	.byte	0x00, 0xf5, 0x21, 0x00


	//----- nvinfo : EIATTR_KPARAM_INFO
	.align		4
.L_39:
        /*0038*/ 	.byte	0x04, 0x17
        /*003a*/ 	.short	(.L_41 - .L_40)
.L_40:
        /*003c*/ 	.word	0x00000000
        /*0040*/ 	.short	0x0002
        /*0042*/ 	.short	0x0010
        /*0044*/ 	.byte	0x00, 0xf5, 0x21, 0x00


	//----- nvinfo : EIATTR_KPARAM_INFO
	.align		4
.L_41:
        /*0048*/ 	.byte	0x04, 0x17
        /*004a*/ 	.short	(.L_43 - .L_42)
.L_42:
        /*004c*/ 	.word	0x00000000
        /*0050*/ 	.short	0x0001
        /*0052*/ 	.short	0x0008
        /*0054*/ 	.byte	0x00, 0xf5, 0x21, 0x00


	//----- nvinfo : EIATTR_KPARAM_INFO
	.align		4
.L_43:
        /*0058*/ 	.byte	0x04, 0x17
        /*005a*/ 	.short	(.L_45 - .L_44)
.L_44:
        /*005c*/ 	.word	0x00000000
        /*0060*/ 	.short	0x0000
        /*0062*/ 	.short	0x0000
        /*0064*/ 	.byte	0x00, 0xf0, 0x11, 0x00


	//----- nvinfo : EIATTR_SPARSE_MMA_MASK
	.align		4
.L_45:
        /*0068*/ 	.byte	0x03, 0x50
        /*006a*/ 	.short	0x0000


	//----- nvinfo : EIATTR_MAXREG_COUNT
	.align		4
        /*006c*/ 	.byte	0x03, 0x1b
        /*006e*/ 	.short	0x00ff


	//----- nvinfo : EIATTR_MERCURY_ISA_VERSION
	.align		4
        /*0070*/ 	.byte	0x03, 0x5f
        /*0072*/ 	.short	0x0101


	//----- nvinfo : EIATTR_UNUSED_LOAD_BYTE_OFFSET
	.align		4
        /*0074*/ 	.byte	0x04, 0x44
        /*0076*/ 	.short	(.L_47 - .L_46)


	//   ....[0]....
.L_46:
        /*0078*/ 	.word	0x000000e0
        /*007c*/ 	.word	0x00000fff


	//   ....[1]....
        /*0080*/ 	.word	0x00000100
        /*0084*/ 	.word	0x00000fff


	//----- nvinfo : EIATTR_VRC_CTA_INIT_COUNT
	.align		4
.L_47:
        /*0088*/ 	.byte	0x02, 0x4a
	.zero		1
	.zero		1


	//----- nvinfo : EIATTR_EXIT_INSTR_OFFSETS
	.align		4
        /*008c*/ 	.byte	0x04, 0x1c
        /*008e*/ 	.short	(.L_49 - .L_48)


	//   ....[0]....
.L_48:
        /*0090*/ 	.word	0x00000070


	//   ....[1]....
        /*0094*/ 	.word	0x000001e0


	//----- nvinfo : EIATTR_CBANK_PARAM_SIZE
	.align		4
.L_49:
        /*0098*/ 	.byte	0x03, 0x19
        /*009a*/ 	.short	0x0028


	//----- nvinfo : EIATTR_PARAM_CBANK
	.align		4
        /*009c*/ 	.byte	0x04, 0x0a
        /*009e*/ 	.short	(.L_51 - .L_50)
	.align		4
.L_50:
        /*00a0*/ 	.word	index@(.nv.constant0._Z12verlet_step1iP6float4S0_PKS_ff)
        /*00a4*/ 	.short	0x0380
        /*00a6*/ 	.short	0x0028


	//----- nvinfo : EIATTR_SW_WAR
	.align		4
.L_51:
        /*00a8*/ 	.byte	0x04, 0x36
        /*00aa*/ 	.short	(.L_53 - .L_52)
.L_52:
        /*00ac*/ 	.word	0x00000008
.L_53:


//--------------------- .nv.callgraph             --------------------------
	.section	.nv.callgraph,"",@"SHT_CUDA_CALLGRAPH"
	.align	4
	.sectionentsize	8
	.align		4
        /*0000*/ 	.word	0x00000000
	.align		4
        /*0004*/ 	.word	0xffffffff
	.align		4
        /*0008*/ 	.word	0x00000000
	.align		4
        /*000c*/ 	.word	0xfffffffe
	.align		4
        /*0010*/ 	.word	0x00000000
	.align		4
        /*0014*/ 	.word	0xfffffffd
	.align		4
        /*0018*/ 	.word	0x00000000
	.align		4
        /*001c*/ 	.word	0xfffffffc


//--------------------- .text._Z12verlet_step2iP6float4PKS_ff --------------------------
	.section	.text._Z12verlet_step2iP6float4PKS_ff,"ax",@progbits
	.align	128
        .global         _Z12verlet_step2iP6float4PKS_ff
        .type           _Z12verlet_step2iP6float4PKS_ff,@function
        .size           _Z12verlet_step2iP6float4PKS_ff,(.L_x_2 - _Z12verlet_step2iP6float4PKS_ff)
        .other          _Z12verlet_step2iP6float4PKS_ff,@"STO_CUDA_ENTRY STV_DEFAULT"
_Z12verlet_step2iP6float4PKS_ff:
.text._Z12verlet_step2iP6float4PKS_ff:
[----:B------:R-:W-:Y:S01]  /*0000*/  LDC R1, c[0x0][0x37c] ;  /* 0x0000df00ff017b82 */ /* 0x000fe20000000800 */
[----:B------:R-:W0:Y:S07]  /*0010*/  S2R R0, SR_TID.X ;  /* 0x0000000000007919 */ /* 0x000e2e0000002100 */
[----:B------:R-:W0:Y:S01]  /*0020*/  S2UR UR4, SR_CTAID.X ;  /* 0x00000000000479c3 */ /* 0x000e220000002500 */
[----:B------:R-:W1:Y:S07]  /*0030*/  LDCU UR5, c[0x0][0x380] ;  /* 0x00007000ff0577ac */ /* 0x000e6e0008000800 */
[----:B------:R-:W0:Y:S02]  /*0040*/  LDC R5, c[0x0][0x360] ;  /* 0x0000d800ff057b82 */ /* 0x000e240000000800 */
[----:B0-----:R-:W-:-:S05]  /*0050*/  IMAD R5, R5, UR4, R0 ;  /* 0x0000000405057c24 */ /* 0x001fca000f8e0200 */
[----:B-1----:R-:W-:-:S13]  /*0060*/  ISETP.GE.AND P0, PT, R5, UR5, PT ;  /* 0x0000000505007c0c */ /* 0x002fda000bf06270 */
[----:B------:R-:W-:Y:S05]  /*0070*/  @P0 EXIT ;  /* 0x000000000000094d */ /* 0x000fea0003800000 */
[----:B------:R-:W0:Y:S01]  /*0080*/  LDC.64 R2, c[0x0][0x388] ;  /* 0x0000e200ff027b82 */ /* 0x000e220000000a00 */
[----:B------:R-:W1:Y:S07]  /*0090*/  LDCU.64 UR4, c[0x0][0x358] ;  /* 0x00006b00ff0477ac */ /* 0x000e6e0008000a00 */
[----:B------:R-:W2:Y:S08]  /*00a0*/  LDC.64 R8, c[0x0][0x390] ;  /* 0x0000e400ff087b82 */ /* 0x000eb00000000a00 */
[----:B------:R-:W3:Y:S01]  /*00b0*/  LDC.64 R12, c[0x0][0x398] ;  /* 0x0000e600ff0c7b82 */ /* 0x000ee20000000a00 */
[----:B0-----:R-:W-:-:S04]  /*00c0*/  IMAD.WIDE R2, R5, 0x10, R2 ;  /* 0x0000001005027825 */ /* 0x001fc800078e0202 */
[----:B--2---:R-:W-:Y:S02]  /*00d0*/  IMAD.WIDE R8, R5, 0x10, R8 ;  /* 0x0000001005087825 */ /* 0x004fe400078e0208 */
[----:B-1----:R-:W2:Y:S04]  /*00e0*/  LDG.E.128 R4, desc[UR4][R2.64] ;  /* 0x0000000402047981 */ /* 0x002ea8000c1e1d00 */
[----:B------:R-:W4:Y:S01]  /*00f0*/  LDG.E.128.CONSTANT R8, desc[UR4][R8.64] ;  /* 0x0000000408087981 */ /* 0x000f22000c1e9d00 */
[----:B---3--:R-:W-:-:S04]  /*0100*/  FMUL R13, R13, 0.5 ;  /* 0x3f0000000d0d7820 */ /* 0x008fc80000400000 */
[----:B------:R-:W-:Y:S01]  /*0110*/  FMUL R13, R13, R12 ;  /* 0x0000000c0d0d7220 */ /* 0x000fe20000400000 */
[----:B--2---:R-:W-:-:S03]  /*0120*/  HFMA2 R7, -RZ, RZ, 0, 0 ;  /* 0x00000000ff077431 */ /* 0x004fc600000001ff */
[-C--:B----4-:R-:W-:Y:S01]  /*0130*/  FFMA R4, R8, R13.reuse, R4 ;  /* 0x0000000d08047223 */ /* 0x090fe20000000004 */
[-C--:B------:R-:W-:Y:S01]  /*0140*/  FFMA R5, R9, R13.reuse, R5 ;  /* 0x0000000d09057223 */ /* 0x080fe20000000005 */
[----:B------:R-:W-:-:S05]  /*0150*/  FFMA R6, R10, R13, R6 ;  /* 0x0000000d0a067223 */ /* 0x000fca0000000006 */
[----:B------:R-:W-:Y:S01]  /*0160*/  STG.E.128 desc[UR4][R2.64], R4 ;  /* 0x0000000402007986 */ /* 0x000fe2000c101d04 */
[----:B------:R-:W-:Y:S05]  /*0170*/  EXIT ;  /* 0x000000000000794d */ /* 0x000fea0003800000 */
.L_x_0:
[----:B------:R-:W-:-:S00]  /*0180*/  BRA `(.L_x_0) ;  /* 0xfffffffc00fc7947 */ /* 0x000fc0000383ffff */
[----:B------:R-:W-:-:S00]  /*0190*/  NOP ;  /* 0x0000000000007918 */ /* 0x000fc00000000000 */
        /* <DEDUP_REMOVED lines=14> */
.L_x_2:


//--------------------- .text._Z12verlet_step1iP6float4S0_PKS_ff --------------------------
	.section	.text._Z12verlet_step1iP6float4S0_PKS_ff,"ax",@progbits
	.align	128
        .global         _Z12verlet_step1iP6float4S0_PKS_ff
        .type           _Z12verlet_step1iP6float4S0_PKS_ff,@function
        .size           _Z12verlet_step1iP6float4S0_PKS_ff,(.L_x_3 - _Z12verlet_step1iP6float4S0_PKS_ff)
        .other          _Z12verlet_step1iP6float4S0_PKS_ff,@"STO_CUDA_ENTRY STV_DEFAULT"
_Z12verlet_step1iP6float4S0_PKS_ff:
.text._Z12verlet_step1iP6float4S0_PKS_ff:
        /* <DEDUP_REMOVED lines=12> */
[----:B0-----:R-:W-:-:S07]  /*00c0*/  IMAD.WIDE R18, R5, 0x10, R18 ;  /* 0x0000001005127825 */ /* 0x001fce00078e0212 */
[----:B------:R-:W0:Y:S01]  /*00d0*/  LDC.64 R22, c[0x0][0x3a0] ;  /* 0x0000e800ff167b82 */ /* 0x000e220000000a00 */
[----:B-1----:R-:W4:Y:S01]  /*00e0*/  LDG.E.128.CONSTANT R8, desc[UR4][R18.64] ;  /* 0x0000000412087981 */ /* 0x002f22000c1e9d00 */
[----:B--2---:R-:W-:-:S05]  /*00f0*/  IMAD.WIDE R2, R5, 0x10, R2 ;  /* 0x0000001005027825 */ /* 0x004fca00078e0202 */
[----:B------:R-:W2:Y:S01]  /*0100*/  LDG.E.128 R12, desc[UR4][R2.64] ;  /* 0x00000004020c7981 */ /* 0x000ea2000c1e1d00 */
[----:B---3--:R-:W-:-:S05]  /*0110*/  IMAD.WIDE R16, R5, 0x10, R16 ;  /* 0x0000001005107825 */ /* 0x008fca00078e0210 */
[----:B------:R-:W3:Y:S01]  /*0120*/  LDG.E.128 R4, desc[UR4][R16.64] ;  /* 0x0000000410047981 */ /* 0x000ee2000c1e1d00 */
[----:B0-----:R-:W-:-:S04]  /*0130*/  FMUL R21, R23, 0.5 ;  /* 0x3f00000017157820 */ /* 0x001fc80000400000 */
[----:B------:R-:W-:Y:S01]  /*0140*/  FMUL R21, R21, R22 ;  /* 0x0000001615157220 */ /* 0x000fe20000400000 */
[----:B----4-:R-:W-:-:S03]  /*0150*/  HFMA2 R11, -RZ, RZ, 0, 0 ;  /* 0x00000000ff0b7431 */ /* 0x010fc600000001ff */
[-C--:B--2---:R-:W-:Y:S01]  /*0160*/  FFMA R8, R8, R21.reuse, R12 ;  /* 0x0000001508087223 */ /* 0x084fe2000000000c */
[-C--:B------:R-:W-:Y:S01]  /*0170*/  FFMA R9, R9, R21.reuse, R13 ;  /* 0x0000001509097223 */ /* 0x080fe2000000000d */
[----:B------:R-:W-:Y:S02]  /*0180*/  FFMA R10, R10, R21, R14 ;  /* 0x000000150a0a7223 */ /* 0x000fe4000000000e */
[-C--:B---3--:R-:W-:Y:S01]  /*0190*/  FFMA R4, R8, R23.reuse, R4 ;  /* 0x0000001708047223 */ /* 0x088fe20000000004 */
[-C--:B------:R-:W-:Y:S01]  /*01a0*/  FFMA R5, R9, R23.reuse, R5 ;  /* 0x0000001709057223 */ /* 0x080fe20000000005 */
[----:B------:R-:W-:Y:S01]  /*01b0*/  FFMA R6, R10, R23, R6 ;  /* 0x000000170a067223 */ /* 0x000fe20000000006 */
[----:B------:R-:W-:Y:S04]  /*01c0*/  STG.E.128 desc[UR4][R2.64], R8 ;  /* 0x0000000802007986 */ /* 0x000fe8000c101d04 */
[----:B------:R-:W-:Y:S01]  /*01d0*/  STG.E.128 desc[UR4][R16.64], R4 ;  /* 0x0000000410007986 */ /* 0x000fe2000c101d04 */
[----:B------:R-:W-:Y:S05]  /*01e0*/  EXIT ;  /* 0x000000000000794d */ /* 0x000fea0003800000 */
.L_x_1:
        /* <DEDUP_REMOVED lines=9> */
.L_x_3:


//--------------------- .nv.shared.reserved.0     --------------------------
	.section	.nv.shared.reserved.0,"aw",@nobits
	.weak		__nv_reservedSMEM_offset_0_alias
	.size		__nv_reservedSMEM_offset_0_alias, 0, 64
	.other		__nv_reservedSMEM_offset_0_alias,@"STO_CUDA_RESERVED_SHARED STV_DEFAULT"
__nv_reservedSMEM_offset_0_alias:
	.zero		0
	.zero		64


//--------------------- .nv.constant0._Z12verlet_step2iP6float4PKS_ff --------------------------
	.section	.nv.constant0._Z12verlet_step2iP6float4PKS_ff,"a",@progbits
	.sectionflags	@""
	.align	4
.nv.constant0._Z12verlet_step2iP6float4PKS_ff:
	.zero		928


//--------------------- .nv.constant0._Z12verlet_step1iP6float4S0_PKS_ff --------------------------
	.section	.nv.constant0._Z12verlet_step1iP6float4S0_PKS_ff,"a",@progbits
	.sectionflags	@""
	.align	4
.nv.constant0._Z12verlet_step1iP6float4S0_PKS_ff:
	.zero		936


//--------------------- SYMBOLS --------------------------

	.type		.nv.reservedSmem.offset0,@object
	.size		.nv.reservedSmem.offset0,0x4
